//
// Generated by NVIDIA NVVM Compiler
//
// Compiler Build ID: CL-36424714
// Cuda compilation tools, release 13.0, V13.0.88
// Based on NVVM 20.0.0
//

.version 9.0
.target sm_100
.address_size 64

	// .globl	_Z11gemm_kernelILj256ELj512ELj4EEvPfS0_S0_
// _ZZ11gemm_kernelILj256ELj512ELj4EEvPfS0_S0_E2Sa has been demoted
// _ZZ11gemm_kernelILj256ELj512ELj4EEvPfS0_S0_E2Sb has been demoted

.visible .entry _Z11gemm_kernelILj256ELj512ELj4EEvPfS0_S0_(
	.param .u64 .ptr .align 1 _Z11gemm_kernelILj256ELj512ELj4EEvPfS0_S0__param_0,
	.param .u64 .ptr .align 1 _Z11gemm_kernelILj256ELj512ELj4EEvPfS0_S0__param_1,
	.param .u64 .ptr .align 1 _Z11gemm_kernelILj256ELj512ELj4EEvPfS0_S0__param_2
)
{
	.reg .pred 	%p<5>;
	.reg .b32 	%r<46>;
	.reg .b32 	%f<15>;
	.reg .b64 	%rd<16>;
	// demoted variable
	.shared .align 4 .b8 _ZZ11gemm_kernelILj256ELj512ELj4EEvPfS0_S0_E2Sa[32];
	// demoted variable
	.shared .align 4 .b8 _ZZ11gemm_kernelILj256ELj512ELj4EEvPfS0_S0_E2Sb[64];
	ld.param.u64 	%rd5, [_Z11gemm_kernelILj256ELj512ELj4EEvPfS0_S0__param_0];
	ld.param.u64 	%rd6, [_Z11gemm_kernelILj256ELj512ELj4EEvPfS0_S0__param_1];
	ld.param.u64 	%rd7, [_Z11gemm_kernelILj256ELj512ELj4EEvPfS0_S0__param_2];
	mov.u32 	%r18, %ctaid.x;
	mov.u32 	%r19, %ntid.x;
	mov.u32 	%r1, %tid.x;
	mad.lo.s32 	%r2, %r18, %r19, %r1;
	mov.u32 	%r20, %ctaid.y;
	mov.u32 	%r21, %ntid.y;
	mov.u32 	%r3, %tid.y;
	mad.lo.s32 	%r4, %r20, %r21, %r3;
	bar.sync 	0;
	setp.gt.u32 	%p1, %r1, 3;
	@%p1 bra 	$L__BB0_3;
	shl.b32 	%r22, %r4, 2;
	shl.b32 	%r23, %r3, 4;
	shl.b32 	%r24, %r1, 2;
	add.s32 	%r25, %r23, %r24;
	mov.u32 	%r26, _ZZ11gemm_kernelILj256ELj512ELj4EEvPfS0_S0_E2Sa;
	add.s32 	%r41, %r26, %r25;
	add.s32 	%r27, %r1, %r22;
	mul.wide.u32 	%rd8, %r27, 4;
	cvta.to.global.u64 	%rd9, %rd5;
	add.s64 	%rd15, %rd9, %rd8;
	mov.u32 	%r42, %r1;
$L__BB0_2:
	ld.global.f32 	%f1, [%rd15];
	st.shared.f32 	[%r41], %f1;
	add.s32 	%r42, %r42, 1;
	add.s32 	%r41, %r41, 4;
	add.s64 	%rd15, %rd15, 4;
	setp.eq.s32 	%p2, %r42, 4;
	@%p2 bra 	$L__BB0_3;
	bra.uni 	$L__BB0_2;
$L__BB0_3:
	setp.gt.u32 	%p3, %r3, 3;
	@%p3 bra 	$L__BB0_6;
	shl.b32 	%r28, %r3, 4;
	shl.b32 	%r29, %r1, 2;
	add.s32 	%r30, %r28, %r29;
	mov.u32 	%r31, _ZZ11gemm_kernelILj256ELj512ELj4EEvPfS0_S0_E2Sb;
	add.s32 	%r44, %r31, %r30;
	shl.b32 	%r32, %r3, 9;
	add.s32 	%r43, %r2, %r32;
	cvta.to.global.u64 	%rd2, %rd6;
	mov.u32 	%r45, %r3;
$L__BB0_5:
	mul.wide.u32 	%rd10, %r43, 4;
	add.s64 	%rd11, %rd2, %rd10;
	ld.global.f32 	%f2, [%rd11];
	st.shared.f32 	[%r44], %f2;
	add.s32 	%r15, %r45, 2;
	add.s32 	%r44, %r44, 32;
	add.s32 	%r43, %r43, 1024;
	setp.lt.u32 	%p4, %r45, 2;
	mov.u32 	%r45, %r15;
	@%p4 bra 	$L__BB0_5;
$L__BB0_6:
	shl.b32 	%r33, %r1, 2;
	mov.u32 	%r34, _ZZ11gemm_kernelILj256ELj512ELj4EEvPfS0_S0_E2Sb;
	add.s32 	%r35, %r34, %r33;
	shl.b32 	%r36, %r3, 4;
	mov.u32 	%r37, _ZZ11gemm_kernelILj256ELj512ELj4EEvPfS0_S0_E2Sa;
	add.s32 	%r38, %r37, %r36;
	bar.sync 	0;
	ld.shared.f32 	%f3, [%r38];
	ld.shared.f32 	%f4, [%r35];
	fma.rn.f32 	%f5, %f3, %f4, 0f00000000;
	ld.shared.f32 	%f6, [%r38+4];
	ld.shared.f32 	%f7, [%r35+16];
	fma.rn.f32 	%f8, %f6, %f7, %f5;
	ld.shared.f32 	%f9, [%r38+8];
	ld.shared.f32 	%f10, [%r35+32];
	fma.rn.f32 	%f11, %f9, %f10, %f8;
	ld.shared.f32 	%f12, [%r38+12];
	ld.shared.f32 	%f13, [%r35+48];
	fma.rn.f32 	%f14, %f12, %f13, %f11;
	cvta.to.global.u64 	%rd12, %rd7;
	shl.b32 	%r39, %r4, 9;
	add.s32 	%r40, %r39, %r2;
	mul.wide.u32 	%rd13, %r40, 4;
	add.s64 	%rd14, %rd12, %rd13;
	st.global.f32 	[%rd14], %f14;
	ret;

}


// ===== COMPILED SASS (sm_100) =====

	.target	sm_100

	.elftype	@"ET_EXEC"


//--------------------- .note.nv.tkinfo           --------------------------
	.section	.note.nv.tkinfo,"",@"SHT_NOTE"
	.sectionflags	@"SHF_NOTE_NV_TKINFO"
	.tkinfo
        /*0018*/ 	.word	0x00000002
        /*0030*/ 	.string	""
        /*0030*/ 	.string	"ptxas"
        /*0030*/ 	.string	"Cuda compilation tools, release 13.0, V13.0.88"
        /*0030*/ 	.string	"Build cuda_13.0.r13.0/compiler.36424714_0"
        /*0030*/ 	.string	"-arch sm_100 -m 64 "



//--------------------- .note.nv.cuinfo           --------------------------
	.section	.note.nv.cuinfo,"",@"SHT_NOTE"
	.sectionflags	@"SHF_NOTE_NV_CUINFO"
        /*0018*/ 	.short	0x0002
        /*001a*/ 	.short	0x0064
        /*001c*/ 	.short	0x0082
	.zero		2


//--------------------- .nv.info                  --------------------------
	.section	.nv.info,"",@"SHT_CUDA_INFO"
	.align	4


	//----- nvinfo : EIATTR_REGCOUNT
	.align		4
        /*0000*/ 	.byte	0x04, 0x2f
        /*0002*/ 	.short	(.L_1 - .L_0)
	.align		4
.L_0:
        /*0004*/ 	.word	index@(_Z11gemm_kernelILj256ELj512ELj4EEvPfS0_S0_)
        /*0008*/ 	.word	0x00000012


	//----- nvinfo : EIATTR_FRAME_SIZE
	.align		4
.L_1:
        /*000c*/ 	.byte	0x04, 0x11
        /*000e*/ 	.short	(.L_3 - .L_2)
	.align		4
.L_2:
        /*0010*/ 	.word	index@(_Z11gemm_kernelILj256ELj512ELj4EEvPfS0_S0_)
        /*0014*/ 	.word	0x00000000


	//----- nvinfo : EIATTR_MIN_STACK_SIZE
	.align		4
.L_3:
        /*0018*/ 	.byte	0x04, 0x12
        /*001a*/ 	.short	(.L_5 - .L_4)
	.align		4
.L_4:
        /*001c*/ 	.word	index@(_Z11gemm_kernelILj256ELj512ELj4EEvPfS0_S0_)
        /*0020*/ 	.word	0x00000000
.L_5:


//--------------------- .nv.compat                --------------------------
	.section	.nv.compat,"",@"SHT_CUDA_COMPAT_INFO"
	.align	4
        /*0000*/ 	.byte	0x02, 0x09, 0x00, 0x00, 0x02, 0x02, 0x01, 0x00, 0x02, 0x05, 0x05, 0x00, 0x03, 0x07, 0x01, 0x01
        /*0010*/ 	.byte	0x02, 0x03, 0x00, 0x00, 0x02, 0x06, 0x01, 0x00, 0x04, 0x0b, 0x08, 0x00, 0x09, 0x00, 0x00, 0x00
        /*0020*/ 	.byte	0x00, 0x00, 0x00, 0x00


//--------------------- .nv.info._Z11gemm_kernelILj256ELj512ELj4EEvPfS0_S0_ --------------------------
	.section	.nv.info._Z11gemm_kernelILj256ELj512ELj4EEvPfS0_S0_,"",@"SHT_CUDA_INFO"
	.sectionflags	@""
	.align	4


	//----- nvinfo : EIATTR_CUDA_API_VERSION
	.align		4
        /*0000*/ 	.byte	0x04, 0x37
        /*0002*/ 	.short	(.L_7 - .L_6)
.L_6:
        /*0004*/ 	.word	0x00000082


	//----- nvinfo : EIATTR_KPARAM_INFO
	.align		4
.L_7:
        /*0008*/ 	.byte	0x04, 0x17
        /*000a*/ 	.short	(.L_9 - .L_8)
.L_8:
        /*000c*/ 	.word	0x00000000
        /*0010*/ 	.short	0x0002
        /*0012*/ 	.short	0x0010
        /*0014*/ 	.byte	0x00, 0xf5, 0x21, 0x00


	//----- nvinfo : EIATTR_KPARAM_INFO
	.align		4
.L_9:
        /*0018*/ 	.byte	0x04, 0x17
        /*001a*/ 	.short	(.L_11 - .L_10)
.L_10:
        /*001c*/ 	.word	0x00000000
        /*0020*/ 	.short	0x0001
        /*0022*/ 	.short	0x0008
        /*0024*/ 	.byte	0x00, 0xf5, 0x21, 0x00


	//----- nvinfo : EIATTR_KPARAM_INFO
	.align		4
.L_11:
        /*0028*/ 	.byte	0x04, 0x17
        /*002a*/ 	.short	(.L_13 - .L_12)
.L_12:
        /*002c*/ 	.word	0x00000000
        /*0030*/ 	.short	0x0000
        /*0032*/ 	.short	0x0000
        /*0034*/ 	.byte	0x00, 0xf5, 0x21, 0x00


	//----- nvinfo : EIATTR_SPARSE_MMA_MASK
	.align		4
.L_13:
        /*0038*/ 	.byte	0x03, 0x50
        /*003a*/ 	.short	0x0000


	//----- nvinfo : EIATTR_MAXREG_COUNT
	.align		4
        /*003c*/ 	.byte	0x03, 0x1b
        /*003e*/ 	.short	0x00ff


	//----- nvinfo : EIATTR_NUM_BARRIERS
	.align		4
        /*0040*/ 	.byte	0x02, 0x4c
        /*0042*/ 	.byte	0x01
	.zero		1


	//----- nvinfo : EIATTR_MERCURY_ISA_VERSION
	.align		4
        /*0044*/ 	.byte	0x03, 0x5f
        /*0046*/ 	.short	0x0101


	//----- nvinfo : EIATTR_VRC_CTA_INIT_COUNT
	.align		4
        /*0048*/ 	.byte	0x02, 0x4a
	.zero		1
	.zero		1


	//----- nvinfo : EIATTR_EXIT_INSTR_OFFSETS
	.align		4
        /*004c*/ 	.byte	0x04, 0x1c
        /*004e*/ 	.short	(.L_15 - .L_14)


	//   ....[0]....
.L_14:
        /*0050*/ 	.word	0x000004c0


	//----- nvinfo : EIATTR_CRS_STACK_SIZE
	.align		4
.L_15:
        /*0054*/ 	.byte	0x04, 0x1e
        /*0056*/ 	.short	(.L_17 - .L_16)
.L_16:
        /*0058*/ 	.word	0x00000000


	//----- nvinfo : EIATTR_CBANK_PARAM_SIZE
	.align		4
.L_17:
        /*005c*/ 	.byte	0x03, 0x19
        /*005e*/ 	.short	0x0018


	//----- nvinfo : EIATTR_PARAM_CBANK
	.align		4
        /*0060*/ 	.byte	0x04, 0x0a
        /*0062*/ 	.short	(.L_19 - .L_18)
	.align		4
.L_18:
        /*0064*/ 	.word	index@(.nv.constant0._Z11gemm_kernelILj256ELj512ELj4EEvPfS0_S0_)
        /*0068*/ 	.short	0x0380
        /*006a*/ 	.short	0x0018


	//----- nvinfo : EIATTR_SW_WAR
	.align		4
.L_19:
        /*006c*/ 	.byte	0x04, 0x36
        /*006e*/ 	.short	(.L_21 - .L_20)
.L_20:
        /*0070*/ 	.word	0x00000008
.L_21:


//--------------------- .nv.callgraph             --------------------------
	.section	.nv.callgraph,"",@"SHT_CUDA_CALLGRAPH"
	.align	4
	.sectionentsize	8
	.align		4
        /*0000*/ 	.word	0x00000000
	.align		4
        /*0004*/ 	.word	0xffffffff
	.align		4
        /*0008*/ 	.word	0x00000000
	.align		4
        /*000c*/ 	.word	0xfffffffe
	.align		4
        /*0010*/ 	.word	0x00000000
	.align		4
        /*0014*/ 	.word	0xfffffffd
	.align		4
        /*0018*/ 	.word	0x00000000
	.align		4
        /*001c*/ 	.word	0xfffffffc


//--------------------- .text._Z11gemm_kernelILj256ELj512ELj4EEvPfS0_S0_ --------------------------
	.section	.text._Z11gemm_kernelILj256ELj512ELj4EEvPfS0_S0_,"ax",@progbits
	.align	128
        .global         _Z11gemm_kernelILj256ELj512ELj4EEvPfS0_S0_
        .type           _Z11gemm_kernelILj256ELj512ELj4EEvPfS0_S0_,@function
        .size           _Z11gemm_kernelILj256ELj512ELj4EEvPfS0_S0_,(.L_x_7 - _Z11gemm_kernelILj256ELj512ELj4EEvPfS0_S0_)
        .other          _Z11gemm_kernelILj256ELj512ELj4EEvPfS0_S0_,@"STO_CUDA_ENTRY STV_DEFAULT"
_Z11gemm_kernelILj256ELj512ELj4EEvPfS0_S0_:
.text._Z11gemm_kernelILj256ELj512ELj4EEvPfS0_S0_:
[----:B------:R-:W-:Y:S01]  /*0000*/  LDC R1, c[0x0][0x37c] ;  /* 0x0000df00ff017b82 */ /* 0x000fe20000000800 */
[----:B------:R-:W0:Y:S07]  /*0010*/  S2R R5, SR_TID.X ;  /* 0x0000000000057919 */ /* 0x000e2e0000002100 */
[----:B------:R-:W1:Y:S01]  /*0020*/  S2UR UR4, SR_CTAID.X ;  /* 0x00000000000479c3 */ /* 0x000e620000002500 */
[----:B------:R-:W2:Y:S01]  /*0030*/  LDCU.64 UR8, c[0x0][0x358] ;  /* 0x00006b00ff0877ac */ /* 0x000ea20008000a00 */
[----:B------:R-:W-:Y:S01]  /*0040*/  BSSY.RECONVERGENT B0, `(.L_x_0) ;  /* 0x000001e000007945 */ /* 0x000fe20003800200 */
[----:B------:R-:W3:Y:S05]  /*0050*/  S2R R10, SR_TID.Y ;  /* 0x00000000000a7919 */ /* 0x000eea0000002200 */
[----:B------:R-:W-:Y:S08]  /*0060*/  BAR.SYNC.DEFER_BLOCKING 0x0 ;  /* 0x0000000000007b1d */ /* 0x000ff00000010000 */
[----:B------:R-:W1:Y:S08]  /*0070*/  LDC R0, c[0x0][0x360] ;  /* 0x0000d800ff007b82 */ /* 0x000e700000000800 */
[----:B------:R-:W4:Y:S08]  /*0080*/  S2UR UR5, SR_CTAID.Y ;  /* 0x00000000000579c3 */ /* 0x000f300000002600 */
[----:B------:R-:W4:Y:S01]  /*0090*/  LDC R2, c[0x0][0x364] ;  /* 0x0000d900ff027b82 */ /* 0x000f220000000800 */
[----:B0-----:R-:W-:-:S02]  /*00a0*/  ISETP.GT.U32.AND P1, PT, R5, 0x3, PT ;  /* 0x000000030500780c */ /* 0x001fc40003f24070 */
[----:B---3--:R-:W-:Y:S01]  /*00b0*/  ISETP.GT.U32.AND P0, PT, R10, 0x3, PT ;  /* 0x000000030a00780c */ /* 0x008fe20003f04070 */
[----:B-1----:R-:W-:Y:S02]  /*00c0*/  IMAD R3, R0, UR4, R5 ;  /* 0x0000000400037c24 */ /* 0x002fe4000f8e0205 */
[----:B----4-:R-:W-:-:S08]  /*00d0*/  IMAD R0, R2, UR5, R10 ;  /* 0x0000000502007c24 */ /* 0x010fd0000f8e020a */
[----:B--2---:R-:W-:Y:S05]  /*00e0*/  @P1 BRA `(.L_x_1) ;  /* 0x00000000004c1947 */ /* 0x004fea0003800000 */
[----:B------:R-:W0:Y:S01]  /*00f0*/  S2UR UR5, SR_CgaCtaId ;  /* 0x00000000000579c3 */ /* 0x000e220000008800 */
[-C--:B------:R-:W-:Y:S01]  /*0100*/  LEA R9, R0, R5.reuse, 0x2 ;  /* 0x0000000500097211 */ /* 0x080fe200078e10ff */
[----:B------:R-:W-:Y:S01]  /*0110*/  UMOV UR4, 0x400 ;  /* 0x0000040000047882 */ /* 0x000fe20000000000 */
[-C--:B------:R-:W-:Y:S02]  /*0120*/  LEA R2, R10, R5.reuse, 0x2 ;  /* 0x000000050a027211 */ /* 0x080fe400078e10ff */
[----:B------:R-:W-:-:S03]  /*0130*/  MOV R4, R5 ;  /* 0x0000000500047202 */ /* 0x000fc60000000f00 */
[----:B------:R-:W1:Y:S01]  /*0140*/  LDC.64 R6, c[0x0][0x380] ;  /* 0x0000e000ff067b82 */ /* 0x000e620000000a00 */
[----:B0-----:R-:W-:-:S06]  /*0150*/  ULEA UR4, UR5, UR4, 0x18 ;  /* 0x0000000405047291 */ /* 0x001fcc000f8ec0ff */
[----:B------:R-:W-:Y:S01]  /*0160*/  LEA R2, R2, UR4, 0x2 ;  /* 0x0000000402027c11 */ /* 0x000fe2000f8e10ff */
[----:B-1----:R-:W-:-:S04]  /*0170*/  IMAD.WIDE.U32 R6, R9, 0x4, R6 ;  /* 0x0000000409067825 */ /* 0x002fc800078e0006 */
[----:B------:R-:W-:-:S07]  /*0180*/  IMAD.MOV.U32 R9, RZ, RZ, R7 ;  /* 0x000000ffff097224 */ /* 0x000fce00078e0007 */
.L_x_2:
[----:B------:R-:W-:-:S06]  /*0190*/  IMAD.MOV.U32 R7, RZ, RZ, R9 ;  /* 0x000000ffff077224 */ /* 0x000fcc00078e0009 */
[----:B------:R0:W2:Y:S01]  /*01a0*/  LDG.E R7, desc[UR8][R6.64] ;  /* 0x0000000806077981 */ /* 0x0000a2000c1e1900 */
[----:B------:R-:W-:-:S04]  /*01b0*/  IADD3 R4, PT, PT, R4, 0x1, RZ ;  /* 0x0000000104047810 */ /* 0x000fc80007ffe0ff */
[----:B------:R-:W-:Y:S02]  /*01c0*/  ISETP.NE.AND P1, PT, R4, 0x4, PT ;  /* 0x000000040400780c */ /* 0x000fe40003f25270 */
[----:B0-----:R-:W-:-:S05]  /*01d0*/  IADD3 R6, P2, PT, R6, 0x4, RZ ;  /* 0x0000000406067810 */ /* 0x001fca0007f5e0ff */
[----:B------:R-:W-:Y:S01]  /*01e0*/  IMAD.X R9, RZ, RZ, R9, P2 ;  /* 0x000000ffff097224 */ /* 0x000fe200010e0609 */
[----:B--2---:R0:W-:Y:S02]  /*01f0*/  STS [R2], R7 ;  /* 0x0000000702007388 */ /* 0x0041e40000000800 */
[----:B0-----:R-:W-:-:S03]  /*0200*/  IADD3 R2, PT, PT, R2, 0x4, RZ ;  /* 0x0000000402027810 */ /* 0x001fc60007ffe0ff */
[----:B------:R-:W-:Y:S05]  /*0210*/  @P1 BRA `(.L_x_2) ;  /* 0xfffffffc00dc1947 */ /* 0x000fea000383ffff */
.L_x_1:
[----:B------:R-:W-:Y:S05]  /*0220*/  BSYNC.RECONVERGENT B0 ;  /* 0x0000000000007941 */ /* 0x000fea0003800200 */
.L_x_0:
[----:B------:R-:W-:Y:S04]  /*0230*/  BSSY.RECONVERGENT B0, `(.L_x_3) ;  /* 0x0000013000007945 */ /* 0x000fe80003800200 */
[----:B------:R-:W-:Y:S05]  /*0240*/  @P0 BRA `(.L_x_4) ;  /* 0x0000000000440947 */ /* 0x000fea0003800000 */
[----:B------:R-:W0:Y:S01]  /*0250*/  S2UR UR5, SR_CgaCtaId ;  /* 0x00000000000579c3 */ /* 0x000e220000008800 */
[----:B------:R-:W-:Y:S01]  /*0260*/  UMOV UR4, 0x400 ;  /* 0x0000040000047882 */ /* 0x000fe20000000000 */
[C---:B------:R-:W-:Y:S01]  /*0270*/  IMAD R2, R10.reuse, 0x4, R5 ;  /* 0x000000040a027824 */ /* 0x040fe200078e0205 */
[----:B------:R-:W-:Y:S01]  /*0280*/  UIADD3 UR4, UPT, UPT, UR4, 0x20, URZ ;  /* 0x0000002004047890 */ /* 0x000fe2000fffe0ff */
[----:B------:R-:W-:Y:S01]  /*0290*/  LEA R11, R10, R3, 0x9 ;  /* 0x000000030a0b7211 */ /* 0x000fe200078e48ff */
[----:B------:R-:W-:-:S03]  /*02a0*/  IMAD.MOV.U32 R4, RZ, RZ, R10 ;  /* 0x000000ffff047224 */ /* 0x000fc600078e000a */
[----:B------:R-:W1:Y:S01]  /*02b0*/  LDC.64 R8, c[0x0][0x388] ;  /* 0x0000e200ff087b82 */ /* 0x000e620000000a00 */
[----:B0-----:R-:W-:-:S06]  /*02c0*/  ULEA UR4, UR5, UR4, 0x18 ;  /* 0x0000000405047291 */ /* 0x001fcc000f8ec0ff */
[----:B------:R-:W-:-:S07]  /*02d0*/  LEA R2, R2, UR4, 0x2 ;  /* 0x0000000402027c11 */ /* 0x000fce000f8e10ff */
.L_x_5:
[----:B-1----:R-:W-:-:S06]  /*02e0*/  IMAD.WIDE.U32 R6, R11, 0x4, R8 ;  /* 0x000000040b067825 */ /* 0x002fcc00078e0008 */
[----:B------:R-:W2:Y:S01]  /*02f0*/  LDG.E R7, desc[UR8][R6.64] ;  /* 0x0000000806077981 */ /* 0x000ea2000c1e1900 */
[C---:B------:R-:W-:Y:S01]  /*0300*/  ISETP.GE.U32.AND P0, PT, R4.reuse, 0x2, PT ;  /* 0x000000020400780c */ /* 0x040fe20003f06070 */
[----:B------:R-:W-:Y:S01]  /*0310*/  VIADD R11, R11, 0x400 ;  /* 0x000004000b0b7836 */ /* 0x000fe20000000000 */
[----:B------:R-:W-:Y:S01]  /*0320*/  IADD3 R4, PT, PT, R4, 0x2, RZ ;  /* 0x0000000204047810 */ /* 0x000fe20007ffe0ff */
[----:B--2---:R0:W-:Y:S02]  /*0330*/  STS [R2], R7 ;  /* 0x0000000702007388 */ /* 0x0041e40000000800 */
[----:B0-----:R-:W-:-:S08]  /*0340*/  IADD3 R2, PT, PT, R2, 0x20, RZ ;  /* 0x0000002002027810 */ /* 0x001fd00007ffe0ff */
[----:B------:R-:W-:Y:S05]  /*0350*/  @!P0 BRA `(.L_x_5) ;  /* 0xfffffffc00e08947 */ /* 0x000fea000383ffff */
.L_x_4:
[----:B------:R-:W-:Y:S05]  /*0360*/  BSYNC.RECONVERGENT B0 ;  /* 0x0000000000007941 */ /* 0x000fea0003800200 */
.L_x_3:
[----:B------:R-:W0:Y:S08]  /*0370*/  S2UR UR6, SR_CgaCtaId ;  /* 0x00000000000679c3 */ /* 0x000e300000008800 */
[----:B------:R-:W-:Y:S01]  /*0380*/  BAR.SYNC.DEFER_BLOCKING 0x0 ;  /* 0x0000000000007b1d */ /* 0x000fe20000010000 */
[----:B------:R-:W-:-:S05]  /*0390*/  IMAD R3, R0, 0x200, R3 ;  /* 0x0000020000037824 */ /* 0x000fca00078e0203 */
[----:B------:R-:W-:Y:S02]  /*03a0*/  UMOV UR4, 0x400 ;  /* 0x0000040000047882 */ /* 0x000fe40000000000 */
[----:B------:R-:W1:Y:S01]  /*03b0*/  LDC.64 R8, c[0x0][0x390] ;  /* 0x0000e400ff087b82 */ /* 0x000e620000000a00 */
[----:B------:R-:W-:Y:S02]  /*03c0*/  UIADD3 UR5, UPT, UPT, UR4, 0x20, URZ ;  /* 0x0000002004057890 */ /* 0x000fe4000fffe0ff */
[----:B0-----:R-:W-:Y:S02]  /*03d0*/  ULEA UR4, UR6, UR4, 0x18 ;  /* 0x0000000406047291 */ /* 0x001fe4000f8ec0ff */
[----:B------:R-:W-:-:S04]  /*03e0*/  ULEA UR5, UR6, UR5, 0x18 ;  /* 0x0000000506057291 */ /* 0x000fc8000f8ec0ff */
[----:B------:R-:W-:Y:S02]  /*03f0*/  LEA R4, R10, UR4, 0x4 ;  /* 0x000000040a047c11 */ /* 0x000fe4000f8e20ff */
[----:B------:R-:W-:-:S04]  /*0400*/  LEA R10, R5, UR5, 0x2 ;  /* 0x00000005050a7c11 */ /* 0x000fc8000f8e10ff */
[----:B------:R-:W-:Y:S04]  /*0410*/  LDS.128 R4, [R4] ;  /* 0x0000000004047984 */ /* 0x000fe80000000c00 */
[----:B------:R-:W0:Y:S04]  /*0420*/  LDS R11, [R10] ;  /* 0x000000000a0b7984 */ /* 0x000e280000000800 */
[----:B------:R-:W2:Y:S04]  /*0430*/  LDS R13, [R10+0x10] ;  /* 0x000010000a0d7984 */ /* 0x000ea80000000800 */
[----:B------:R-:W3:Y:S04]  /*0440*/  LDS R12, [R10+0x20] ;  /* 0x000020000a0c7984 */ /* 0x000ee80000000800 */
[----:B------:R-:W4:Y:S01]  /*0450*/  LDS R15, [R10+0x30] ;  /* 0x000030000a0f7984 */ /* 0x000f220000000800 */
[----:B0-----:R-:W-:-:S04]  /*0460*/  FFMA R2, R4, R11, RZ ;  /* 0x0000000b04027223 */ /* 0x001fc800000000ff */
[----:B--2---:R-:W-:Y:S01]  /*0470*/  FFMA R5, R13, R5, R2 ;  /* 0x000000050d057223 */ /* 0x004fe20000000002 */
[----:B-1----:R-:W-:-:S04]  /*0480*/  IMAD.WIDE.U32 R2, R3, 0x4, R8 ;  /* 0x0000000403027825 */ /* 0x002fc800078e0008 */
[----:B---3--:R-:W-:-:S04]  /*0490*/  FFMA R6, R12, R6, R5 ;  /* 0x000000060c067223 */ /* 0x008fc80000000005 */
[----:B----4-:R-:W-:-:S05]  /*04a0*/  FFMA R7, R15, R7, R6 ;  /* 0x000000070f077223 */ /* 0x010fca0000000006 */
[----:B------:R-:W-:Y:S01]  /*04b0*/  STG.E desc[UR8][R2.64], R7 ;  /* 0x0000000702007986 */ /* 0x000fe2000c101908 */
[----:B------:R-:W-:Y:S05]  /*04c0*/  EXIT ;  /* 0x000000000000794d */ /* 0x000fea0003800000 */
.L_x_6:
[----:B------:R-:W-:-:S00]  /*04d0*/  BRA `(.L_x_6) ;  /* 0xfffffffc00fc7947 */ /* 0x000fc0000383ffff */
[----:B------:R-:W-:-:S00]  /*04e0*/  NOP ;  /* 0x0000000000007918 */ /* 0x000fc00000000000 */
        /* <DEDUP_REMOVED lines=9> */
.L_x_7:


//--------------------- .nv.shared._Z11gemm_kernelILj256ELj512ELj4EEvPfS0_S0_ --------------------------
	.section	.nv.shared._Z11gemm_kernelILj256ELj512ELj4EEvPfS0_S0_,"aw",@nobits
	.sectionflags	@""
	.align	4
.nv.shared._Z11gemm_kernelILj256ELj512ELj4EEvPfS0_S0_:
	.zero		1120


//--------------------- .nv.shared.reserved.0     --------------------------
	.section	.nv.shared.reserved.0,"aw",@nobits
	.weak		__nv_reservedSMEM_offset_0_alias
	.size		__nv_reservedSMEM_offset_0_alias, 0, 64
	.other		__nv_reservedSMEM_offset_0_alias,@"STO_CUDA_RESERVED_SHARED STV_DEFAULT"
__nv_reservedSMEM_offset_0_alias:
	.zero		0
	.zero		64


//--------------------- .nv.constant0._Z11gemm_kernelILj256ELj512ELj4EEvPfS0_S0_ --------------------------
	.section	.nv.constant0._Z11gemm_kernelILj256ELj512ELj4EEvPfS0_S0_,"a",@progbits
	.sectionflags	@""
	.align	4
.nv.constant0._Z11gemm_kernelILj256ELj512ELj4EEvPfS0_S0_:
	.zero		920


//--------------------- SYMBOLS --------------------------

	.type		.nv.reservedSmem.offset0,@object
	.size		.nv.reservedSmem.offset0,0x4
	.type		.nv.reservedSmem.cap,@object
	.size		.nv.reservedSmem.cap,0x4
